	.headerflags	@"EF_CUDA_TEXMODE_UNIFIED EF_CUDA_64BIT_ADDRESS EF_CUDA_ACCELERATORS EF_CUDA_SM90 EF_CUDA_VIRTUAL_SM(EF_CUDA_SM90)"
	.elftype	@"ET_EXEC"


//--------------------- .nv.info                  --------------------------
	.section	.nv.info,"",@"SHT_CUDA_INFO"
	.align	4


	//----- nvinfo : EIATTR_REGCOUNT
	.align		4
        /*0000*/ 	.byte	0x04, 0x2f
        /*0002*/ 	.short	(.L_3 - .L_2)
	.align		4
.L_2:
        /*0004*/ 	.word	index@(triton_poi_fused__native_batch_norm_legit_no_training_relu_3)
        /*0008*/ 	.word	0x00000028


	//----- nvinfo : EIATTR_MIN_STACK_SIZE
	.align		4
.L_3:
        /*000c*/ 	.byte	0x04, 0x12
        /*000e*/ 	.short	(.L_5 - .L_4)
	.align		4
.L_4:
        /*0010*/ 	.word	index@(triton_poi_fused__native_batch_norm_legit_no_training_relu_3)
        /*0014*/ 	.word	0x00000000


	//----- nvinfo : EIATTR_FRAME_SIZE
	.align		4
.L_5:
        /*0018*/ 	.byte	0x04, 0x11
        /*001a*/ 	.short	(.L_7 - .L_6)
	.align		4
.L_6:
        /*001c*/ 	.word	index@(triton_poi_fused__native_batch_norm_legit_no_training_relu_3)
        /*0020*/ 	.word	0x00000000


	//----- nvinfo : EIATTR_MIN_STACK_SIZE
	.align		4
.L_7:
        /*0024*/ 	.byte	0x04, 0x12
        /*0026*/ 	.short	(.L_9 - .L_8)
	.align		4
.L_8:
        /*0028*/ 	.word	index@(triton_poi_fused__native_batch_norm_legit_no_training_relu_3)
        /*002c*/ 	.word	0x00000000
.L_9:


//--------------------- .nv.info.triton_poi_fused__native_batch_norm_legit_no_training_relu_3 --------------------------
	.section	.nv.info.triton_poi_fused__native_batch_norm_legit_no_training_relu_3,"",@"SHT_CUDA_INFO"
	.sectionflags	@""
	.align	4


	//----- nvinfo : EIATTR_CUDA_API_VERSION
	.align		4
        /*0000*/ 	.byte	0x04, 0x37
        /*0002*/ 	.short	(.L_11 - .L_10)
.L_10:
        /*0004*/ 	.word	0x0000007c


	//----- nvinfo : EIATTR_KPARAM_INFO
	.align		4
.L_11:
        /*0008*/ 	.byte	0x04, 0x17
        /*000a*/ 	.short	(.L_13 - .L_12)
.L_12:
        /*000c*/ 	.word	0x00000000
        /*0010*/ 	.short	0x0007
        /*0012*/ 	.short	0x0034
        /*0014*/ 	.byte	0x00, 0xf0, 0x11, 0x00


	//----- nvinfo : EIATTR_KPARAM_INFO
	.align		4
.L_13:
        /*0018*/ 	.byte	0x04, 0x17
        /*001a*/ 	.short	(.L_15 - .L_14)
.L_14:
        /*001c*/ 	.word	0x00000000
        /*0020*/ 	.short	0x0006
        /*0022*/ 	.short	0x0030
        /*0024*/ 	.byte	0x00, 0xf0, 0x11, 0x00


	//----- nvinfo : EIATTR_KPARAM_INFO
	.align		4
.L_15:
        /*0028*/ 	.byte	0x04, 0x17
        /*002a*/ 	.short	(.L_17 - .L_16)
.L_16:
        /*002c*/ 	.word	0x00000000
        /*0030*/ 	.short	0x0005
        /*0032*/ 	.short	0x0028
        /*0034*/ 	.byte	0x00, 0xf4, 0x21, 0x00


	//----- nvinfo : EIATTR_KPARAM_INFO
	.align		4
.L_17:
        /*0038*/ 	.byte	0x04, 0x17
        /*003a*/ 	.short	(.L_19 - .L_18)
.L_18:
        /*003c*/ 	.word	0x00000000
        /*0040*/ 	.short	0x0004
        /*0042*/ 	.short	0x0020
        /*0044*/ 	.byte	0x00, 0xf4, 0x21, 0x00


	//----- nvinfo : EIATTR_KPARAM_INFO
	.align		4
.L_19:
        /*0048*/ 	.byte	0x04, 0x17
        /*004a*/ 	.short	(.L_21 - .L_20)
.L_20:
        /*004c*/ 	.word	0x00000000
        /*0050*/ 	.short	0x0003
        /*0052*/ 	.short	0x0018
        /*0054*/ 	.byte	0x00, 0xf4, 0x21, 0x00


	//----- nvinfo : EIATTR_KPARAM_INFO
	.align		4
.L_21:
        /*0058*/ 	.byte	0x04, 0x17
        /*005a*/ 	.short	(.L_23 - .L_22)
.L_22:
        /*005c*/ 	.word	0x00000000
        /*0060*/ 	.short	0x0002
        /*0062*/ 	.short	0x0010
        /*0064*/ 	.byte	0x00, 0xf4, 0x21, 0x00


	//----- nvinfo : EIATTR_KPARAM_INFO
	.align		4
.L_23:
        /*0068*/ 	.byte	0x04, 0x17
        /*006a*/ 	.short	(.L_25 - .L_24)
.L_24:
        /*006c*/ 	.word	0x00000000
        /*0070*/ 	.short	0x0001
        /*0072*/ 	.short	0x0008
        /*0074*/ 	.byte	0x00, 0xf4, 0x21, 0x00


	//----- nvinfo : EIATTR_KPARAM_INFO
	.align		4
.L_25:
        /*0078*/ 	.byte	0x04, 0x17
        /*007a*/ 	.short	(.L_27 - .L_26)
.L_26:
        /*007c*/ 	.word	0x00000000
        /*0080*/ 	.short	0x0000
        /*0082*/ 	.short	0x0000
        /*0084*/ 	.byte	0x00, 0xf4, 0x21, 0x00


	//----- nvinfo : EIATTR_SPARSE_MMA_MASK
	.align		4
.L_27:
        /*0088*/ 	.byte	0x03, 0x50
        /*008a*/ 	.short	0x0000


	//----- nvinfo : EIATTR_MAXREG_COUNT
	.align		4
        /*008c*/ 	.byte	0x03, 0x1b
        /*008e*/ 	.short	0x00ff


	//----- nvinfo : EIATTR_EXIT_INSTR_OFFSETS
	.align		4
        /*0090*/ 	.byte	0x04, 0x1c
        /*0092*/ 	.short	(.L_29 - .L_28)


	//   ....[0]....
.L_28:
        /*0094*/ 	.word	0x00001ca0


	//   ....[1]....
        /*0098*/ 	.word	0x00001d40


	//----- nvinfo : EIATTR_REQNTID
	.align		4
.L_29:
        /*009c*/ 	.byte	0x04, 0x10
        /*009e*/ 	.short	(.L_31 - .L_30)
.L_30:
        /*00a0*/ 	.word	0x00000100
        /*00a4*/ 	.word	0x00000001
        /*00a8*/ 	.word	0x00000001


	//----- nvinfo : EIATTR_CBANK_PARAM_SIZE
	.align		4
.L_31:
        /*00ac*/ 	.byte	0x03, 0x19
        /*00ae*/ 	.short	0x0038


	//----- nvinfo : EIATTR_PARAM_CBANK
	.align		4
        /*00b0*/ 	.byte	0x04, 0x0a
        /*00b2*/ 	.short	(.L_33 - .L_32)
	.align		4
.L_32:
        /*00b4*/ 	.word	index@(.nv.constant0.triton_poi_fused__native_batch_norm_legit_no_training_relu_3)
        /*00b8*/ 	.short	0x0210
        /*00ba*/ 	.short	0x0038


	//----- nvinfo : EIATTR_SW_WAR
	.align		4
.L_33:
        /*00bc*/ 	.byte	0x04, 0x36
        /*00be*/ 	.short	(.L_35 - .L_34)
.L_34:
        /*00c0*/ 	.word	0x00000008
.L_35:


//--------------------- .nv.callgraph             --------------------------
	.section	.nv.callgraph,"",@"SHT_CUDA_CALLGRAPH"
	.align	4
	.sectionentsize	8
	.align		4
        /*0000*/ 	.word	0x00000000
	.align		4
        /*0004*/ 	.word	0xffffffff
	.align		4
        /*0008*/ 	.word	0x00000000
	.align		4
        /*000c*/ 	.word	0xfffffffe
	.align		4
        /*0010*/ 	.word	0x00000000
	.align		4
        /*0014*/ 	.word	0xfffffffd
	.align		4
        /*0018*/ 	.word	0x00000000
	.align		4
        /*001c*/ 	.word	0xfffffffc


//--------------------- .nv.constant4             --------------------------
	.section	.nv.constant4,"a",@progbits
	.align	8
	.align		8
.nv.constant4:
        /*0000*/ 	.dword	_$_str
	.align		8
        /*0008*/ 	.dword	_$_str_$_2


//--------------------- .text.triton_poi_fused__native_batch_norm_legit_no_training_relu_3 --------------------------
	.section	.text.triton_poi_fused__native_batch_norm_legit_no_training_relu_3,"ax",@progbits
	.sectionflags	@"SHF_BARRIERS=1"
	.align	128
        .global         triton_poi_fused__native_batch_norm_legit_no_training_relu_3
        .type           triton_poi_fused__native_batch_norm_legit_no_training_relu_3,@function
        .size           triton_poi_fused__native_batch_norm_legit_no_training_relu_3,(.L_x_1 - triton_poi_fused__native_batch_norm_legit_no_training_relu_3)
        .other          triton_poi_fused__native_batch_norm_legit_no_training_relu_3,@"STO_CUDA_ENTRY STV_DEFAULT"
triton_poi_fused__native_batch_norm_legit_no_training_relu_3:
.text.triton_poi_fused__native_batch_norm_legit_no_training_relu_3:
[----:B------:R-:W0:Y:S01]  /*0000*/  LDC R1, c[0x0][0x28] ;  /* 0x00000a00ff017b82 */ /* 0x000e220000000800 */
[----:B------:R-:W1:Y:S01]  /*0010*/  S2R R21, SR_TID.X ;  /* 0x0000000000157919 */ /* 0x000e620000002100 */
[----:B------:R-:W-:Y:S02]  /*0020*/  CS2R R8, SRZ ;  /* 0x0000000000087805 */ /* 0x000fe4000001ff00 */
[----:B------:R-:W-:Y:S01]  /*0030*/  CS2R R10, SRZ ;  /* 0x00000000000a7805 */ /* 0x000fe2000001ff00 */
[----:B------:R-:W-:Y:S01]  /*0040*/  ULDC.64 UR6, c[0x0][0x208] ;  /* 0x0000820000067ab9 */ /* 0x000fe20000000a00 */
[----:B------:R-:W2:Y:S01]  /*0050*/  S2R R24, SR_CTAID.Y ;  /* 0x0000000000187919 */ /* 0x000ea20000002600 */
[----:B------:R-:W-:Y:S02]  /*0060*/  CS2R R12, SRZ ;  /* 0x00000000000c7805 */ /* 0x000fe4000001ff00 */
[----:B------:R-:W-:Y:S01]  /*0070*/  CS2R R14, SRZ ;  /* 0x00000000000e7805 */ /* 0x000fe2000001ff00 */
[----:B------:R-:W3:Y:S01]  /*0080*/  S2R R22, SR_CTAID.X ;  /* 0x0000000000167919 */ /* 0x000ee20000002500 */
[----:B-1----:R-:W-:Y:S01]  /*0090*/  IMAD.SHL.U32 R0, R21, 0x4, RZ ;  /* 0x0000000415007824 */ /* 0x002fe200078e00ff */
[----:B------:R-:W-:-:S04]  /*00a0*/  SHF.R.U32.HI R5, RZ, 0x6, R21 ;  /* 0x00000006ff057819 */ /* 0x000fc80000011615 */
[----:B------:R-:W-:Y:S02]  /*00b0*/  LOP3.LUT R3, R0, 0xfc, RZ, 0xc0, !PT ;  /* 0x000000fc00037812 */ /* 0x000fe400078ec0ff */
[----:B------:R-:W-:Y:S01]  /*00c0*/  SGXT.U32 R5, R5, 0x2 ;  /* 0x000000020505781a */ /* 0x000fe20000000000 */
[----:B---3--:R-:W-:Y:S01]  /*00d0*/  IMAD.SHL.U32 R22, R22, 0x10, RZ ;  /* 0x0000001016167824 */ /* 0x008fe200078e00ff */
[----:B--2---:R-:W-:Y:S02]  /*00e0*/  PRMT R0, R3, 0x6540, R24 ;  /* 0x0000654003007816 */ /* 0x004fe40000000018 */
[----:B------:R-:W1:Y:S02]  /*00f0*/  LDC.64 R2, c[0x0][0x210] ;  /* 0x00008400ff027b82 */ /* 0x000e640000000a00 */
[C---:B------:R-:W-:Y:S01]  /*0100*/  ISETP.GE.AND P0, PT, R0.reuse, 0x180, PT ;  /* 0x000001800000780c */ /* 0x040fe20003f06270 */
[----:B------:R-:W-:Y:S01]  /*0110*/  IMAD.HI R4, R0, 0x2aaaaaab, RZ ;  /* 0x2aaaaaab00047827 */ /* 0x000fe200078e02ff */
[----:B------:R-:W-:-:S04]  /*0120*/  LOP3.LUT R19, R22, R5, RZ, 0xfc, !PT ;  /* 0x0000000516137212 */ /* 0x000fc800078efcff */
[----:B------:R-:W-:Y:S02]  /*0130*/  SHF.R.U32.HI R7, RZ, 0x1f, R4 ;  /* 0x0000001fff077819 */ /* 0x000fe40000011604 */
[C---:B------:R-:W-:Y:S02]  /*0140*/  ISETP.LT.AND P1, PT, R19.reuse, 0x3c1, !P0 ;  /* 0x000003c11300780c */ /* 0x040fe40004721270 */
[----:B------:R-:W-:Y:S02]  /*0150*/  LEA.HI.SX32 R7, R4, R7, 0x1c ;  /* 0x0000000704077211 */ /* 0x000fe400078fe2ff */
[----:B------:R-:W-:-:S03]  /*0160*/  LOP3.LUT R4, R19, 0x4, RZ, 0xfc, !PT ;  /* 0x0000000413047812 */ /* 0x000fc600078efcff */
[----:B------:R-:W-:Y:S01]  /*0170*/  IMAD R0, R7, -0x60, R0 ;  /* 0xffffffa007007824 */ /* 0x000fe200078e0200 */
[----:B------:R-:W-:-:S03]  /*0180*/  ISETP.LT.AND P2, PT, R4, 0x3c1, !P0 ;  /* 0x000003c10400780c */ /* 0x000fc60004741270 */
[----:B------:R-:W-:-:S04]  /*0190*/  IMAD R0, R7, 0x16860, R0 ;  /* 0x0001686007007824 */ /* 0x000fc800078e0200 */
[C---:B------:R-:W-:Y:S01]  /*01a0*/  IMAD R23, R19.reuse, 0x60, R0 ;  /* 0x0000006013177824 */ /* 0x040fe200078e0200 */
[----:B------:R-:W-:-:S03]  /*01b0*/  LOP3.LUT R0, R19, 0x8, RZ, 0xfc, !PT ;  /* 0x0000000813007812 */ /* 0x000fc600078efcff */
[----:B-1----:R-:W-:Y:S01]  /*01c0*/  IMAD.WIDE R4, R23, 0x4, R2 ;  /* 0x0000000417047825 */ /* 0x002fe200078e0202 */
[----:B------:R-:W-:-:S03]  /*01d0*/  ISETP.LT.AND P3, PT, R0, 0x3c1, !P0 ;  /* 0x000003c10000780c */ /* 0x000fc60004761270 */
[----:B------:R-:W-:Y:S01]  /*01e0*/  VIADD R7, R23, 0x180 ;  /* 0x0000018017077836 */ /* 0x000fe20000000000 */
[----:B------:R1:W2:Y:S03]  /*01f0*/  @P1 LDG.E.EL.128 R8, desc[UR6][R4.64] ;  /* 0x0000000604081981 */ /* 0x0002a6000c2e1d00 */
[----:B------:R-:W-:-:S05]  /*0200*/  IMAD.WIDE R6, R7, 0x4, R2 ;  /* 0x0000000407067825 */ /* 0x000fca00078e0202 */
[----:B------:R3:W4:Y:S01]  /*0210*/  @P2 LDG.E.EL.128 R12, desc[UR6][R6.64] ;  /* 0x00000006060c2981 */ /* 0x000722000c2e1d00 */
[----:B------:R-:W-:Y:S01]  /*0220*/  VIADD R27, R23, 0x300 ;  /* 0x00000300171b7836 */ /* 0x000fe20000000000 */
[----:B------:R-:W-:Y:S02]  /*0230*/  LOP3.LUT R0, R19, 0xc, RZ, 0xfc, !PT ;  /* 0x0000000c13007812 */ /* 0x000fe400078efcff */
[----:B------:R-:W-:Y:S02]  /*0240*/  CS2R R16, SRZ ;  /* 0x0000000000107805 */ /* 0x000fe4000001ff00 */
[----:B------:R-:W-:Y:S01]  /*0250*/  CS2R R18, SRZ ;  /* 0x0000000000127805 */ /* 0x000fe2000001ff00 */
[----:B------:R-:W-:-:S05]  /*0260*/  IMAD.WIDE R26, R27, 0x4, R2 ;  /* 0x000000041b1a7825 */ /* 0x000fca00078e0202 */
[----:B------:R5:W4:Y:S01]  /*0270*/  @P3 LDG.E.EL.128 R16, desc[UR6][R26.64] ;  /* 0x000000061a103981 */ /* 0x000b22000c2e1d00 */
[----:B------:R-:W-:Y:S01]  /*0280*/  ISETP.LT.AND P0, PT, R0, 0x3c1, !P0 ;  /* 0x000003c10000780c */ /* 0x000fe20004701270 */
[----:B------:R-:W-:Y:S01]  /*0290*/  VIADD R23, R23, 0x480 ;  /* 0x0000048017177836 */ /* 0x000fe20000000000 */
[----:B-1----:R-:W-:Y:S02]  /*02a0*/  CS2R R4, SRZ ;  /* 0x0000000000047805 */ /* 0x002fe4000001ff00 */
[----:B---3--:R-:W-:Y:S01]  /*02b0*/  CS2R R6, SRZ ;  /* 0x0000000000067805 */ /* 0x008fe2000001ff00 */
[----:B------:R-:W-:-:S08]  /*02c0*/  IMAD.WIDE R2, R23, 0x4, R2 ;  /* 0x0000000417027825 */ /* 0x000fd000078e0202 */
[----:B------:R1:W3:Y:S01]  /*02d0*/  @P0 LDG.E.EL.128 R4, desc[UR6][R2.64] ;  /* 0x0000000602040981 */ /* 0x0002e2000c2e1d00 */
[----:B------:R-:W1:Y:S01]  /*02e0*/  S2UR UR5, SR_CgaCtaId ;  /* 0x00000000000579c3 */ /* 0x000e620000008800 */
[----:B------:R-:W-:Y:S01]  /*02f0*/  IMAD.SHL.U32 R25, R21, 0x10, RZ ;  /* 0x0000001015197824 */ /* 0x000fe200078e00ff */
[----:B------:R-:W-:Y:S01]  /*0300*/  UMOV UR4, 0x400 ;  /* 0x0000040000047882 */ /* 0x000fe20000000000 */
[----:B------:R-:W-:-:S03]  /*0310*/  SHF.R.U32.HI R0, RZ, 0x2, R21 ;  /* 0x00000002ff007819 */ /* 0x000fc60000011615 */
[----:B------:R-:W-:Y:S02]  /*0320*/  LOP3.LUT R25, R25, 0xff0, RZ, 0xc0, !PT ;  /* 0x00000ff019197812 */ /* 0x000fe400078ec0ff */
[----:B------:R-:W-:Y:S01]  /*0330*/  LOP3.LUT R0, R0, 0x30, RZ, 0xc0, !PT ;  /* 0x0000003000007812 */ /* 0x000fe200078ec0ff */
[----:B01----:R-:W-:-:S06]  /*0340*/  UPRMT UR4, UR5, 0x654, UR4 ;  /* 0x0000065405047896 */ /* 0x003fcc0008000004 */
[----:B------:R-:W-:Y:S02]  /*0350*/  IADD3 R32, R25, UR4, R0 ;  /* 0x0000000419207c10 */ /* 0x000fe4000fffe000 */
[----:B------:R-:W-:-:S04]  /*0360*/  LOP3.LUT R23, R21, 0xff, RZ, 0xc0, !PT ;  /* 0x000000ff15177812 */ /* 0x000fc800078ec0ff */
[----:B------:R-:W-:Y:S02]  /*0370*/  LEA R20, R23, UR4, 0x2 ;  /* 0x0000000417147c11 */ /* 0x000fe4000f8e10ff */
[----:B------:R-:W-:-:S04]  /*0380*/  PRMT R33, R21, 0x6540, R24 ;  /* 0x0000654015217816 */ /* 0x000fc80000000018 */
[C---:B------:R-:W-:Y:S01]  /*0390*/  ISETP.GE.AND P0, PT, R33.reuse, 0x180, PT ;  /* 0x000001802100780c */ /* 0x040fe20003f06270 */
[----:B--2---:R0:W-:Y:S01]  /*03a0*/  STS.128 [R32], R8 ;  /* 0x0000000820007388 */ /* 0x0041e20000000c00 */
[----:B------:R-:W-:Y:S08]  /*03b0*/  BAR.SYNC.DEFER_BLOCKING 0x0 ;  /* 0x0000000000007b1d */ /* 0x000ff00000010000 */
[----:B0-----:R-:W0:Y:S01]  /*03c0*/  LDC.64 R8, c[0x0][0x220] ;  /* 0x00008800ff087b82 */ /* 0x001e220000000a00 */
[----:B-----5:R-:W1:Y:S04]  /*03d0*/  LDS R26, [R20] ;  /* 0x00000000141a7984 */ /* 0x020e680000000800 */
[----:B------:R-:W-:Y:S04]  /*03e0*/  LDS R27, [R20+0x410] ;  /* 0x00041000141b7984 */ /* 0x000fe80000000800 */
[----:B------:R-:W-:Y:S04]  /*03f0*/  LDS R28, [R20+0x820] ;  /* 0x00082000141c7984 */ /* 0x000fe80000000800 */
[----:B------:R-:W-:Y:S01]  /*0400*/  LDS R29, [R20+0xc30] ;  /* 0x000c3000141d7984 */ /* 0x000fe20000000800 */
[----:B------:R-:W-:Y:S06]  /*0410*/  BAR.SYNC.DEFER_BLOCKING 0x0 ;  /* 0x0000000000007b1d */ /* 0x000fec0000010000 */
[----:B----4-:R2:W-:Y:S02]  /*0420*/  STS.128 [R32], R12 ;  /* 0x0000000c20007388 */ /* 0x0105e40000000c00 */
[----:B------:R-:W-:Y:S06]  /*0430*/  BAR.SYNC.DEFER_BLOCKING 0x0 ;  /* 0x0000000000007b1d */ /* 0x000fec0000010000 */
[----:B------:R-:W-:Y:S04]  /*0440*/  LDS R30, [R20] ;  /* 0x00000000141e7984 */ /* 0x000fe80000000800 */
[----:B------:R-:W-:Y:S04]  /*0450*/  LDS R31, [R20+0x410] ;  /* 0x00041000141f7984 */ /* 0x000fe80000000800 */
[----:B------:R-:W-:Y:S04]  /*0460*/  LDS R10, [R20+0x820] ;  /* 0x00082000140a7984 */ /* 0x000fe80000000800 */
[----:B------:R-:W4:Y:S01]  /*0470*/  LDS R11, [R20+0xc30] ;  /* 0x000c3000140b7984 */ /* 0x000f220000000800 */
[----:B------:R-:W-:Y:S06]  /*0480*/  BAR.SYNC.DEFER_BLOCKING 0x0 ;  /* 0x0000000000007b1d */ /* 0x000fec0000010000 */
[----:B------:R-:W-:Y:S02]  /*0490*/  STS.128 [R32], R16 ;  /* 0x0000001020007388 */ /* 0x000fe40000000c00 */
[----:B------:R-:W-:Y:S06]  /*04a0*/  BAR.SYNC.DEFER_BLOCKING 0x0 ;  /* 0x0000000000007b1d */ /* 0x000fec0000010000 */
[----:B------:R-:W-:Y:S04]  /*04b0*/  LDS R3, [R20] ;  /* 0x0000000014037984 */ /* 0x000fe80000000800 */
[----:B------:R-:W-:Y:S04]  /*04c0*/  LDS R0, [R20+0x410] ;  /* 0x0004100014007984 */ /* 0x000fe80000000800 */
[----:B------:R-:W5:Y:S04]  /*04d0*/  LDS R2, [R20+0x820] ;  /* 0x0008200014027984 */ /* 0x000f680000000800 */
[----:B------:R-:W1:Y:S01]  /*04e0*/  LDS R14, [R20+0xc30] ;  /* 0x000c3000140e7984 */ /* 0x000e620000000800 */
[----:B------:R-:W-:Y:S01]  /*04f0*/  BAR.SYNC.DEFER_BLOCKING 0x0 ;  /* 0x0000000000007b1d */ /* 0x000fe20000010000 */
[----:B--2---:R-:W-:-:S05]  /*0500*/  IMAD.HI R12, R33, 0x2aaaaaab, RZ ;  /* 0x2aaaaaab210c7827 */ /* 0x004fca00078e02ff */
[----:B------:R-:W-:-:S04]  /*0510*/  SHF.R.U32.HI R13, RZ, 0x1f, R12 ;  /* 0x0000001fff0d7819 */ /* 0x000fc8000001160c */
[----:B------:R-:W-:Y:S01]  /*0520*/  LEA.HI R12, R12, R13, RZ, 0x1c ;  /* 0x0000000d0c0c7211 */ /* 0x000fe200078fe0ff */
[----:B---3--:R2:W-:Y:S01]  /*0530*/  STS.128 [R32], R4 ;  /* 0x0000000420007388 */ /* 0x0085e20000000c00 */
[----:B------:R-:W-:Y:S03]  /*0540*/  BAR.SYNC.DEFER_BLOCKING 0x0 ;  /* 0x0000000000007b1d */ /* 0x000fe60000010000 */
[----:B------:R-:W-:Y:S02]  /*0550*/  IMAD R33, R12, -0x60, R33 ;  /* 0xffffffa00c217824 */ /* 0x000fe400078e0221 */
[----:B------:R-:W-:Y:S02]  /*0560*/  IMAD.MOV.U32 R15, RZ, RZ, RZ ;  /* 0x000000ffff0f7224 */ /* 0x000fe400078e00ff */
[----:B0-----:R-:W-:Y:S01]  /*0570*/  IMAD.WIDE R8, R33, 0x4, R8 ;  /* 0x0000000421087825 */ /* 0x001fe200078e0208 */
[----:B------:R-:W0:Y:S08]  /*0580*/  LDC.64 R12, c[0x0][0x218] ;  /* 0x00008600ff0c7b82 */ /* 0x000e300000000a00 */
[----:B--2---:R-:W2:Y:S08]  /*0590*/  LDC.64 R6, c[0x0][0x228] ;  /* 0x00008a00ff067b82 */ /* 0x004eb00000000a00 */
[----:B------:R-:W3:Y:S01]  /*05a0*/  LDC.64 R4, c[0x0][0x230] ;  /* 0x00008c00ff047b82 */ /* 0x000ee20000000a00 */
[----:B------:R0:W4:Y:S01]  /*05b0*/  @!P0 LDG.E.EL R15, desc[UR6][R8.64] ;  /* 0x00000006080f8981 */ /* 0x000122000c2e1900 */
[----:B------:R-:W-:Y:S01]  /*05c0*/  IMAD.MOV.U32 R19, RZ, RZ, RZ ;  /* 0x000000ffff137224 */ /* 0x000fe200078e00ff */
[----:B------:R-:W-:-:S02]  /*05d0*/  CS2R R16, SRZ ;  /* 0x0000000000107805 */ /* 0x000fc4000001ff00 */
[----:B------:R-:W1:Y:S01]  /*05e0*/  LDS R18, [R20] ;  /* 0x0000000014127984 */ /* 0x000e620000000800 */
[----:B0-----:R-:W-:-:S05]  /*05f0*/  IMAD.WIDE R12, R33, 0x4, R12 ;  /* 0x00000004210c7825 */ /* 0x001fca00078e020c */
[----:B------:R0:W1:Y:S01]  /*0600*/  @!P0 LDG.E.EL R19, desc[UR6][R12.64] ;  /* 0x000000060c138981 */ /* 0x000062000c2e1900 */
[----:B--2---:R-:W-:-:S05]  /*0610*/  IMAD.WIDE R6, R33, 0x4, R6 ;  /* 0x0000000421067825 */ /* 0x004fca00078e0206 */
[----:B------:R-:W2:Y:S01]  /*0620*/  @!P0 LDG.E.EL R17, desc[UR6][R6.64] ;  /* 0x0000000606118981 */ /* 0x000ea2000c2e1900 */
[----:B---3--:R-:W-:-:S05]  /*0630*/  IMAD.WIDE R4, R33, 0x4, R4 ;  /* 0x0000000421047825 */ /* 0x008fca00078e0204 */
[----:B------:R3:W2:Y:S01]  /*0640*/  @!P0 LDG.E.EL R16, desc[UR6][R4.64] ;  /* 0x0000000604108981 */ /* 0x0006a2000c2e1900 */
[----:B------:R-:W-:Y:S01]  /*0650*/  IMAD.MOV.U32 R8, RZ, RZ, 0x3e800000 ;  /* 0x3e800000ff087424 */ /* 0x000fe200078e00ff */
[----:B0-----:R-:W-:-:S04]  /*0660*/  SHF.R.U32.HI R12, RZ, 0x4, R21 ;  /* 0x00000004ff0c7819 */ /* 0x001fc80000011615 */
[----:B---3--:R-:W-:Y:S02]  /*0670*/  SGXT.U32 R5, R12, 0x4 ;  /* 0x000000040c05781a */ /* 0x008fe40000000000 */
[----:B------:R-:W0:Y:S02]  /*0680*/  LDS R12, [R20+0x410] ;  /* 0x00041000140c7984 */ /* 0x000e240000000800 */
[----:B------:R-:W-:Y:S01]  /*0690*/  PRMT R24, R5, 0x6540, R24 ;  /* 0x0000654005187816 */ /* 0x000fe20000000018 */
[----:B------:R-:W3:Y:S01]  /*06a0*/  S2UR UR4, SR_CgaCtaId ;  /* 0x00000000000479c3 */ /* 0x000ee20000008800 */
[----:B------:R-:W-:Y:S01]  /*06b0*/  LOP3.LUT R21, R22, 0xf, R21, 0xf8, !PT ;  /* 0x0000000f16157812 */ /* 0x000fe200078ef815 */
[----:B------:R-:W-:Y:S02]  /*06c0*/  UMOV UR5, 0x400 ;  /* 0x0000040000057882 */ /* 0x000fe40000000000 */
[----:B---3--:R-:W-:Y:S01]  /*06d0*/  UPRMT UR4, UR4, 0x654, UR5 ;  /* 0x0000065404047896 */ /* 0x008fe20008000005 */
[----:B----4-:R-:W-:-:S04]  /*06e0*/  FADD R15, R15, 9.9999997473787516356e-06 ;  /* 0x3727c5ac0f0f7421 */ /* 0x010fc80000000000 */
[----:B------:R-:W3:Y:S02]  /*06f0*/  MUFU.SQRT R9, R15 ;  /* 0x0000000f00097308 */ /* 0x000ee40000002000 */
[C---:B---3--:R-:W-:Y:S02]  /*0700*/  FSETP.GT.AND P0, PT, R9.reuse, 8.50705917302346158658e+37, PT ;  /* 0x7e8000000900780b */ /* 0x048fe40003f04000 */
[----:B------:R-:W-:-:S11]  /*0710*/  FSETP.GEU.AND P1, PT, R9, 1.175494350822287508e-38, PT ;  /* 0x008000000900780b */ /* 0x000fd60003f2e000 */
[----:B------:R-:W-:-:S04]  /*0720*/  @P0 FMUL R9, R9, 0.25 ;  /* 0x3e80000009090820 */ /* 0x000fc80000400000 */
[----:B------:R-:W-:Y:S01]  /*0730*/  @!P1 FMUL R9, R9, 16777216 ;  /* 0x4b80000009099820 */ /* 0x000fe20000400000 */
[----:B------:R-:W-:Y:S02]  /*0740*/  FSEL R6, R8, 1, P0 ;  /* 0x3f80000008067808 */ /* 0x000fe40000000000 */
[----:B------:R-:W3:Y:S03]  /*0750*/  LDS R8, [R20+0x820] ;  /* 0x0008200014087984 */ /* 0x000ee60000000800 */
[----:B------:R-:W4:Y:S01]  /*0760*/  MUFU.RCP R9, R9 ;  /* 0x0000000900097308 */ /* 0x000f220000001000 */
[----:B------:R-:W-:-:S04]  /*0770*/  @!P1 FMUL R6, R6, 16777216 ;  /* 0x4b80000006069820 */ /* 0x000fc80000400000 */
[----:B----4-:R-:W-:Y:S02]  /*0780*/  FMUL R4, R9, R6 ;  /* 0x0000000609047220 */ /* 0x010fe40000400000 */
[----:B------:R-:W4:Y:S01]  /*0790*/  LDS R6, [R20+0xc30] ;  /* 0x000c300014067984 */ /* 0x000f220000000800 */
[--C-:B-1----:R-:W-:Y:S01]  /*07a0*/  FADD R5, R26, -R19.reuse ;  /* 0x800000131a057221 */ /* 0x102fe20000000000 */
[--C-:B------:R-:W-:Y:S01]  /*07b0*/  FADD R35, R11, -R19.reuse ;  /* 0x800000130b237221 */ /* 0x100fe20000000000 */
[--C-:B-----5:R-:W-:Y:S01]  /*07c0*/  FADD R11, R2, -R19.reuse ;  /* 0x80000013020b7221 */ /* 0x120fe20000000000 */
[--C-:B------:R-:W-:Y:S01]  /*07d0*/  FADD R27, R27, -R19.reuse ;  /* 0x800000131b1b7221 */ /* 0x100fe20000000000 */
[--C-:B------:R-:W-:Y:S01]  /*07e0*/  FADD R15, R10, -R19.reuse ;  /* 0x800000130a0f7221 */ /* 0x100fe20000000000 */
[--C-:B------:R-:W-:Y:S01]  /*07f0*/  FADD R7, R28, -R19.reuse ;  /* 0x800000131c077221 */ /* 0x100fe20000000000 */
[--C-:B------:R-:W-:Y:S01]  /*0800*/  FADD R33, R3, -R19.reuse ;  /* 0x8000001303217221 */ /* 0x100fe20000000000 */
[----:B------:R-:W-:Y:S01]  /*0810*/  FMUL R5, R4, R5 ;  /* 0x0000000504057220 */ /* 0x000fe20000400000 */
[--C-:B------:R-:W-:Y:S01]  /*0820*/  FADD R9, R30, -R19.reuse ;  /* 0x800000131e097221 */ /* 0x100fe20000000000 */
[--C-:B------:R-:W-:Y:S01]  /*0830*/  FADD R3, R14, -R19.reuse ;  /* 0x800000130e037221 */ /* 0x100fe20000000000 */
[----:B------:R-:W-:Y:S01]  /*0840*/  FMUL R11, R4, R11 ;  /* 0x0000000b040b7220 */ /* 0x000fe20000400000 */
[--C-:B------:R-:W-:Y:S01]  /*0850*/  FADD R29, R29, -R19.reuse ;  /* 0x800000131d1d7221 */ /* 0x100fe20000000000 */
[--C-:B------:R-:W-:Y:S01]  /*0860*/  FADD R31, R31, -R19.reuse ;  /* 0x800000131f1f7221 */ /* 0x100fe20000000000 */
[--C-:B------:R-:W-:Y:S01]  /*0870*/  FADD R13, R0, -R19.reuse ;  /* 0x80000013000d7221 */ /* 0x100fe20000000000 */
[--C-:B------:R-:W-:Y:S01]  /*0880*/  FADD R18, R18, -R19.reuse ;  /* 0x8000001312127221 */ /* 0x100fe20000000000 */
[--C-:B0-----:R-:W-:Y:S01]  /*0890*/  FADD R37, R12, -R19.reuse ;  /* 0x800000130c257221 */ /* 0x101fe20000000000 */
[C---:B------:R-:W-:Y:S01]  /*08a0*/  FMUL R14, R4.reuse, R15 ;  /* 0x0000000f040e7220 */ /* 0x040fe20000400000 */
[----:B------:R-:W-:Y:S01]  /*08b0*/  FMUL R27, R4, R27 ;  /* 0x0000001b041b7220 */ /* 0x000fe20000400000 */
[--C-:B---3--:R-:W-:Y:S01]  /*08c0*/  FADD R8, R8, -R19.reuse ;  /* 0x8000001308087221 */ /* 0x108fe20000000000 */
[--C-:B--2---:R-:W-:Y:S01]  /*08d0*/  FFMA R15, R5, R17, R16.reuse ;  /* 0x00000011050f7223 */ /* 0x104fe20000000010 */
[C---:B------:R-:W-:Y:S01]  /*08e0*/  FMUL R3, R4.reuse, R3 ;  /* 0x0000000304037220 */ /* 0x040fe20000400000 */
[C---:B------:R-:W-:Y:S01]  /*08f0*/  FMUL R2, R4.reuse, R9 ;  /* 0x0000000904027220 */ /* 0x040fe20000400000 */
[-CC-:B------:R-:W-:Y:S01]  /*0900*/  FFMA R5, R11, R17.reuse, R16.reuse ;  /* 0x000000110b057223 */ /* 0x180fe20000000010 */
[----:B------:R-:W-:Y:S01]  /*0910*/  FMUL R9, R4, R8 ;  /* 0x0000000804097220 */ /* 0x000fe20000400000 */
[----:B------:R-:W-:Y:S01]  /*0920*/  LOP3.LUT R11, R24, 0xe0, RZ, 0xfc, !PT ;  /* 0x000000e0180b7812 */ /* 0x000fe200078efcff */
[----:B------:R-:W-:Y:S01]  /*0930*/  FFMA R0, R27, R17, R16 ;  /* 0x000000111b007223 */ /* 0x000fe20000000010 */
[C---:B------:R-:W-:Y:S01]  /*0940*/  FMUL R28, R4.reuse, R29 ;  /* 0x0000001d041c7220 */ /* 0x040fe20000400000 */
[----:B------:R-:W-:Y:S01]  /*0950*/  FMUL R13, R4, R13 ;  /* 0x0000000d040d7220 */ /* 0x000fe20000400000 */
[----:B----4-:R-:W-:Y:S01]  /*0960*/  FADD R19, R6, -R19 ;  /* 0x8000001306137221 */ /* 0x010fe20000000000 */
[C---:B------:R-:W-:Y:S01]  /*0970*/  FMUL R6, R4.reuse, R7 ;  /* 0x0000000704067220 */ /* 0x040fe20000400000 */
[----:B------:R-:W-:-:S03]  /*0980*/  FMUL R7, R4, R18 ;  /* 0x0000001204077220 */ /* 0x000fc60000400000 */
[-CC-:B------:R-:W-:Y:S01]  /*0990*/  FFMA R27, R6, R17.reuse, R16.reuse ;  /* 0x00000011061b7223 */ /* 0x180fe20000000010 */
[-CC-:B------:R-:W-:Y:S01]  /*09a0*/  FFMA R6, R3, R17.reuse, R16.reuse ;  /* 0x0000001103067223 */ /* 0x180fe20000000010 */
[----:B------:R-:W-:Y:S01]  /*09b0*/  FFMA R3, R9, R17, R16 ;  /* 0x0000001109037223 */ /* 0x000fe20000000010 */
[----:B------:R-:W-:-:S04]  /*09c0*/  IMAD.HI R9, R11, 0x2aaaaaab, RZ ;  /* 0x2aaaaaab0b097827 */ /* 0x000fc800078e02ff */
[C---:B------:R-:W-:Y:S01]  /*09d0*/  FMUL R33, R4.reuse, R33 ;  /* 0x0000002104217220 */ /* 0x040fe20000400000 */
[C---:B------:R-:W-:Y:S01]  /*09e0*/  FMUL R35, R4.reuse, R35 ;  /* 0x0000002304237220 */ /* 0x040fe20000400000 */
[C---:B------:R-:W-:Y:S01]  /*09f0*/  FMUL R31, R4.reuse, R31 ;  /* 0x0000001f041f7220 */ /* 0x040fe20000400000 */
[C---:B------:R-:W-:Y:S01]  /*0a00*/  FMUL R37, R4.reuse, R37 ;  /* 0x0000002504257220 */ /* 0x040fe20000400000 */
[----:B------:R-:W-:Y:S01]  /*0a10*/  FMUL R29, R4, R19 ;  /* 0x00000013041d7220 */ /* 0x000fe20000400000 */
[----:B------:R-:W-:Y:S01]  /*0a20*/  FFMA R4, R7, R17, R16 ;  /* 0x0000001107047223 */ /* 0x000fe20000000010 */
[----:B------:R-:W-:Y:S02]  /*0a30*/  SHF.R.U32.HI R22, RZ, 0x1f, R9 ;  /* 0x0000001fff167819 */ /* 0x000fe40000011609 */
[----:B------:R-:W-:Y:S02]  /*0a40*/  LOP3.LUT R7, R24, 0xd0, RZ, 0xfc, !PT ;  /* 0x000000d018077812 */ /* 0x000fe400078efcff */
[----:B------:R-:W-:-:S03]  /*0a50*/  LEA.HI.SX32 R22, R9, R22, 0x1c ;  /* 0x0000001609167211 */ /* 0x000fc600078fe2ff */
[----:B------:R-:W-:-:S05]  /*0a60*/  IMAD.HI R9, R7, 0x2aaaaaab, RZ ;  /* 0x2aaaaaab07097827 */ /* 0x000fca00078e02ff */
[----:B------:R-:W-:Y:S01]  /*0a70*/  SHF.R.U32.HI R30, RZ, 0x1f, R9 ;  /* 0x0000001fff1e7819 */ /* 0x000fe20000011609 */
[----:B------:R-:W-:-:S03]  /*0a80*/  IMAD R32, R22, -0x60, R11 ;  /* 0xffffffa016207824 */ /* 0x000fc600078e020b */
[----:B------:R-:W-:Y:S01]  /*0a90*/  LEA.HI.SX32 R30, R9, R30, 0x1c ;  /* 0x0000001e091e7211 */ /* 0x000fe200078fe2ff */
[----:B------:R-:W-:Y:S01]  /*0aa0*/  IMAD R9, R32, 0x3c1, R21 ;  /* 0x000003c120097824 */ /* 0x000fe200078e0215 */
[----:B------:R-:W-:-:S03]  /*0ab0*/  ISETP.GE.AND P0, PT, R21, 0x3c1, PT ;  /* 0x000003c11500780c */ /* 0x000fc60003f06270 */
[----:B------:R-:W-:Y:S01]  /*0ac0*/  IMAD R32, R30, -0x60, R7 ;  /* 0xffffffa01e207824 */ /* 0x000fe200078e0207 */
[----:B------:R-:W-:Y:S01]  /*0ad0*/  ISETP.LT.AND P1, PT, R11, 0x180, !P0 ;  /* 0x000001800b00780c */ /* 0x000fe20004721270 */
[-CC-:B------:R-:W-:Y:S01]  /*0ae0*/  FFMA R12, R13, R17.reuse, R16.reuse ;  /* 0x000000110d0c7223 */ /* 0x180fe20000000010 */
[----:B------:R-:W-:Y:S01]  /*0af0*/  LOP3.LUT R13, R24, 0x90, RZ, 0xfc, !PT ;  /* 0x00000090180d7812 */ /* 0x000fe200078efcff */
[----:B------:R-:W-:Y:S02]  /*0b00*/  IMAD R11, R32, 0x3c1, R21 ;  /* 0x000003c1200b7824 */ /* 0x000fe400078e0215 */
[-CC-:B------:R-:W-:Y:S01]  /*0b10*/  FFMA R8, R2, R17.reuse, R16.reuse ;  /* 0x0000001102087223 */ /* 0x180fe20000000010 */
[-CC-:B------:R-:W-:Y:S01]  /*0b20*/  FFMA R28, R28, R17.reuse, R16.reuse ;  /* 0x000000111c1c7223 */ /* 0x180fe20000000010 */
[-CC-:B------:R-:W-:Y:S01]  /*0b30*/  FFMA R19, R31, R17.reuse, R16.reuse ;  /* 0x000000111f137223 */ /* 0x180fe20000000010 */
[-CC-:B------:R-:W-:Y:S01]  /*0b40*/  FFMA R14, R14, R17.reuse, R16.reuse ;  /* 0x000000110e0e7223 */ /* 0x180fe20000000010 */
[-CC-:B------:R-:W-:Y:S01]  /*0b50*/  FFMA R18, R35, R17.reuse, R16.reuse ;  /* 0x0000001123127223 */ /* 0x180fe20000000010 */
[-CC-:B------:R-:W-:Y:S01]  /*0b60*/  FFMA R10, R33, R17.reuse, R16.reuse ;  /* 0x00000011210a7223 */ /* 0x180fe20000000010 */
[----:B------:R-:W-:Y:S01]  /*0b70*/  FFMA R2, R37, R17, R16 ;  /* 0x0000001125027223 */ /* 0x000fe20000000010 */
[----:B------:R-:W-:-:S02]  /*0b80*/  IMAD R11, R30, 0x258a0, R11 ;  /* 0x000258a01e0b7824 */ /* 0x000fc400078e020b */
[----:B------:R-:W-:Y:S01]  /*0b90*/  FFMA R16, R29, R17, R16 ;  /* 0x000000111d107223 */ /* 0x000fe20000000010 */
[----:B------:R-:W-:Y:S01]  /*0ba0*/  LEA.HI R30, R25, UR4, RZ, 0x1e ;  /* 0x00000004191e7c11 */ /* 0x000fe2000f8ff0ff */
[----:B------:R-:W-:Y:S01]  /*0bb0*/  IMAD.HI R17, R13, 0x2aaaaaab, RZ ;  /* 0x2aaaaaab0d117827 */ /* 0x000fe200078e02ff */
[----:B------:R-:W-:Y:S01]  /*0bc0*/  P2R R26, PR, RZ, 0x2 ;  /* 0x00000002ff1a7803 */ /* 0x000fe20000000000 */
[----:B------:R-:W-:Y:S01]  /*0bd0*/  BAR.SYNC.DEFER_BLOCKING 0x0 ;  /* 0x0000000000007b1d */ /* 0x000fe20000010000 */
[----:B------:R-:W-:Y:S01]  /*0be0*/  ISETP.LT.AND P1, PT, R7, 0x180, !P0 ;  /* 0x000001800700780c */ /* 0x000fe20004721270 */
[----:B------:R-:W-:Y:S01]  /*0bf0*/  IMAD R7, R25, 0x4, R30 ;  /* 0x0000000419077824 */ /* 0x000fe200078e021e */
[----:B------:R-:W-:-:S04]  /*0c00*/  SHF.R.U32.HI R30, RZ, 0x1f, R17 ;  /* 0x0000001fff1e7819 */ /* 0x000fc80000011611 */
[----:B------:R-:W-:-:S05]  /*0c10*/  LEA.HI.SX32 R30, R17, R30, 0x1c ;  /* 0x0000001e111e7211 */ /* 0x000fca00078fe2ff */
[----:B------:R-:W-:Y:S02]  /*0c20*/  IMAD R32, R30, -0x60, R13 ;  /* 0xffffffa01e207824 */ /* 0x000fe400078e020d */
[----:B------:R-:W-:Y:S02]  /*0c30*/  IMAD R9, R22, 0x258a0, R9 ;  /* 0x000258a016097824 */ /* 0x000fe400078e0209 */
[----:B------:R-:W-:Y:S01]  /*0c40*/  IMAD R17, R32, 0x3c1, R21 ;  /* 0x000003c120117824 */ /* 0x000fe200078e0215 */
[----:B------:R-:W-:Y:S02]  /*0c50*/  P2R R22, PR, RZ, 0x2 ;  /* 0x00000002ff167803 */ /* 0x000fe40000000000 */
[----:B------:R-:W-:Y:S01]  /*0c60*/  ISETP.LT.AND P1, PT, R13, 0x180, !P0 ;  /* 0x000001800d00780c */ /* 0x000fe20004721270 */
[----:B------:R-:W-:Y:S01]  /*0c70*/  IMAD R13, R30, 0x258a0, R17 ;  /* 0x000258a01e0d7824 */ /* 0x000fe200078e0211 */
[----:B------:R-:W-:Y:S02]  /*0c80*/  FSETP.GEU.AND P2, PT, R15, RZ, PT ;  /* 0x000000ff0f00720b */ /* 0x000fe40003f4e000 */
[----:B------:R-:W-:-:S02]  /*0c90*/  LOP3.LUT R17, R24, 0x80, RZ, 0xfc, !PT ;  /* 0x0000008018117812 */ /* 0x000fc400078efcff */
[----:B------:R-:W-:-:S03]  /*0ca0*/  FSEL R34, R15, RZ, P2 ;  /* 0x000000ff0f227208 */ /* 0x000fc60001000000 */
[----:B------:R-:W-:-:S05]  /*0cb0*/  IMAD.HI R15, R17, 0x2aaaaaab, RZ ;  /* 0x2aaaaaab110f7827 */ /* 0x000fca00078e02ff */
[----:B------:R-:W-:-:S04]  /*0cc0*/  SHF.R.U32.HI R30, RZ, 0x1f, R15 ;  /* 0x0000001fff1e7819 */ /* 0x000fc8000001160f */
[----:B------:R-:W-:-:S05]  /*0cd0*/  LEA.HI.SX32 R30, R15, R30, 0x1c ;  /* 0x0000001e0f1e7211 */ /* 0x000fca00078fe2ff */
[----:B------:R-:W-:Y:S01]  /*0ce0*/  IMAD R32, R30, -0x60, R17 ;  /* 0xffffffa01e207824 */ /* 0x000fe200078e0211 */
[----:B------:R-:W-:-:S03]  /*0cf0*/  FSETP.GEU.AND P3, PT, R0, RZ, PT ;  /* 0x000000ff0000720b */ /* 0x000fc60003f6e000 */
[----:B------:R-:W-:-:S04]  /*0d00*/  IMAD R15, R32, 0x3c1, R21 ;  /* 0x000003c1200f7824 */ /* 0x000fc800078e0215 */
[----:B------:R-:W-:Y:S01]  /*0d10*/  IMAD R15, R30, 0x258a0, R15 ;  /* 0x000258a01e0f7824 */ /* 0x000fe200078e020f */
[----:B------:R-:W-:Y:S02]  /*0d20*/  FSEL R30, R0, RZ, P3 ;  /* 0x000000ff001e7208 */ /* 0x000fe40001800000 */
[C---:B------:R-:W-:Y:S02]  /*0d30*/  FSETP.GEU.AND P3, PT, R27.reuse, RZ, PT ;  /* 0x000000ff1b00720b */ /* 0x040fe40003f6e000 */
[----:B------:R-:W-:Y:S02]  /*0d40*/  FSETP.GEU.AND P4, PT, R28, RZ, PT ;  /* 0x000000ff1c00720b */ /* 0x000fe40003f8e000 */
[----:B------:R-:W-:Y:S02]  /*0d50*/  FSEL R32, R27, RZ, P3 ;  /* 0x000000ff1b207208 */ /* 0x000fe40001800000 */
[----:B------:R-:W-:Y:S02]  /*0d60*/  FSETP.GEU.AND P3, PT, R8, RZ, PT ;  /* 0x000000ff0800720b */ /* 0x000fe40003f6e000 */
[----:B------:R-:W-:Y:S01]  /*0d70*/  LOP3.LUT R0, R24, 0xc0, RZ, 0xfc, !PT ;  /* 0x000000c018007812 */ /* 0x000fe200078efcff */
[----:B------:R0:W-:Y:S01]  /*0d80*/  STS [R7], R34 ;  /* 0x0000002207007388 */ /* 0x0001e20000000800 */
[----:B------:R-:W-:-:S02]  /*0d90*/  ISETP.LT.AND P2, PT, R17, 0x180, !P0 ;  /* 0x000001801100780c */ /* 0x000fc40004741270 */
[----:B------:R-:W-:Y:S01]  /*0da0*/  FSEL R36, R8, RZ, P3 ;  /* 0x000000ff08247208 */ /* 0x000fe20001800000 */
[----:B------:R-:W-:Y:S01]  /*0db0*/  IMAD.HI R17, R0, 0x2aaaaaab, RZ ;  /* 0x2aaaaaab00117827 */ /* 0x000fe200078e02ff */
[----:B------:R-:W-:Y:S02]  /*0dc0*/  LOP3.LUT R8, R24, 0xb0, RZ, 0xfc, !PT ;  /* 0x000000b018087812 */ /* 0x000fe400078efcff */
[----:B0-----:R-:W-:Y:S02]  /*0dd0*/  FSEL R34, R28, RZ, P4 ;  /* 0x000000ff1c227208 */ /* 0x001fe40002000000 */
[C---:B------:R-:W-:Y:S02]  /*0de0*/  FSETP.GEU.AND P4, PT, R19.reuse, RZ, PT ;  /* 0x000000ff1300720b */ /* 0x040fe40003f8e000 */
[----:B------:R-:W-:Y:S02]  /*0df0*/  LOP3.LUT R25, R24, 0x70, RZ, 0xfc, !PT ;  /* 0x0000007018197812 */ /* 0x000fe400078efcff */
[----:B------:R-:W-:Y:S01]  /*0e00*/  FSEL R29, R19, RZ, P4 ;  /* 0x000000ff131d7208 */ /* 0x000fe20002000000 */
[----:B------:R-:W-:Y:S01]  /*0e10*/  IMAD.HI R19, R8, 0x2aaaaaab, RZ ;  /* 0x2aaaaaab08137827 */ /* 0x000fe200078e02ff */
[----:B------:R-:W-:-:S03]  /*0e20*/  SHF.R.U32.HI R28, RZ, 0x1f, R17 ;  /* 0x0000001fff1c7819 */ /* 0x000fc60000011611 */
[----:B------:R-:W-:Y:S01]  /*0e30*/  IMAD.HI R27, R25, 0x2aaaaaab, RZ ;  /* 0x2aaaaaab191b7827 */ /* 0x000fe200078e02ff */
[----:B------:R-:W-:Y:S02]  /*0e40*/  LEA.HI.SX32 R17, R17, R28, 0x1c ;  /* 0x0000001c11117211 */ /* 0x000fe400078fe2ff */
[----:B------:R-:W-:-:S04]  /*0e50*/  SHF.R.U32.HI R28, RZ, 0x1f, R19 ;  /* 0x0000001fff1c7819 */ /* 0x000fc80000011613 */
[----:B------:R-:W-:Y:S02]  /*0e60*/  LEA.HI.SX32 R19, R19, R28, 0x1c ;  /* 0x0000001c13137211 */ /* 0x000fe400078fe2ff */
[----:B------:R-:W-:Y:S02]  /*0e70*/  SHF.R.U32.HI R28, RZ, 0x1f, R27 ;  /* 0x0000001fff1c7819 */ /* 0x000fe4000001161b */
[C---:B------:R-:W-:Y:S02]  /*0e80*/  FSETP.GEU.AND P4, PT, R14.reuse, RZ, PT ;  /* 0x000000ff0e00720b */ /* 0x040fe40003f8e000 */
[----:B------:R-:W-:Y:S01]  /*0e90*/  LEA.HI.SX32 R28, R27, R28, 0x1c ;  /* 0x0000001c1b1c7211 */ /* 0x000fe200078fe2ff */
[----:B------:R0:W-:Y:S01]  /*0ea0*/  STS [R7+0x4], R30 ;  /* 0x0000041e07007388 */ /* 0x0001e20000000800 */
[----:B------:R-:W-:Y:S02]  /*0eb0*/  FSEL R14, R14, RZ, P4 ;  /* 0x000000ff0e0e7208 */ /* 0x000fe40002000000 */
[----:B------:R-:W-:-:S02]  /*0ec0*/  FSETP.GEU.AND P4, PT, R18, RZ, PT ;  /* 0x000000ff1200720b */ /* 0x000fc40003f8e000 */
[----:B------:R-:W-:Y:S01]  /*0ed0*/  ISETP.LT.AND P3, PT, R25, 0x180, !P0 ;  /* 0x000001801900780c */ /* 0x000fe20004761270 */
[----:B0-----:R-:W-:Y:S01]  /*0ee0*/  IMAD R30, R28, -0x60, R25 ;  /* 0xffffffa01c1e7824 */ /* 0x001fe200078e0219 */
[----:B------:R-:W-:Y:S02]  /*0ef0*/  FSEL R18, R18, RZ, P4 ;  /* 0x000000ff12127208 */ /* 0x000fe40002000000 */
[----:B------:R-:W-:Y:S01]  /*0f00*/  FSETP.GEU.AND P4, PT, R10, RZ, PT ;  /* 0x000000ff0a00720b */ /* 0x000fe20003f8e000 */
[----:B------:R-:W-:-:S04]  /*0f10*/  IMAD R25, R30, 0x3c1, R21 ;  /* 0x000003c11e197824 */ /* 0x000fc800078e0215 */
[----:B------:R-:W-:Y:S01]  /*0f20*/  IMAD R25, R28, 0x258a0, R25 ;  /* 0x000258a01c197824 */ /* 0x000fe200078e0219 */
[----:B------:R-:W-:Y:S02]  /*0f30*/  FSEL R28, R10, RZ, P4 ;  /* 0x000000ff0a1c7208 */ /* 0x000fe40002000000 */
[----:B------:R-:W-:-:S04]  /*0f40*/  FSETP.GEU.AND P4, PT, R12, RZ, PT ;  /* 0x000000ff0c00720b */ /* 0x000fc80003f8e000 */
[----:B------:R-:W-:Y:S02]  /*0f50*/  FSEL R30, R12, RZ, P4 ;  /* 0x000000ff0c1e7208 */ /* 0x000fe40002000000 */
[C---:B------:R-:W-:Y:S01]  /*0f60*/  FSETP.GEU.AND P4, PT, R5.reuse, RZ, PT ;  /* 0x000000ff0500720b */ /* 0x040fe20003f8e000 */
[----:B------:R0:W-:Y:S01]  /*0f70*/  STS [R7+0x8], R32 ;  /* 0x0000082007007388 */ /* 0x0001e20000000800 */
[C---:B------:R-:W-:Y:S02]  /*0f80*/  LOP3.LUT R12, R24.reuse, 0x60, RZ, 0xfc, !PT ;  /* 0x00000060180c7812 */ /* 0x040fe400078efcff */
[----:B------:R-:W-:Y:S01]  /*0f90*/  LOP3.LUT R10, R24, 0xa0, RZ, 0xfc, !PT ;  /* 0x000000a0180a7812 */ /* 0x000fe200078efcff */
[----:B------:R1:W-:Y:S01]  /*0fa0*/  STS [R7+0xc], R34 ;  /* 0x00000c2207007388 */ /* 0x0003e20000000800 */
[----:B0-----:R-:W-:Y:S02]  /*0fb0*/  FSEL R32, R5, RZ, P4 ;  /* 0x000000ff05207208 */ /* 0x001fe40002000000 */
[----:B------:R-:W-:Y:S01]  /*0fc0*/  FSETP.GEU.AND P4, PT, R6, RZ, PT ;  /* 0x000000ff0600720b */ /* 0x000fe20003f8e000 */
[----:B------:R0:W-:Y:S01]  /*0fd0*/  STS [R7+0x14], R29 ;  /* 0x0000141d07007388 */ /* 0x0001e20000000800 */
[----:B------:R-:W-:-:S02]  /*0fe0*/  IMAD.HI R27, R10, 0x2aaaaaab, RZ ;  /* 0x2aaaaaab0a1b7827 */ /* 0x000fc400078e02ff */
[----:B-1----:R-:W-:Y:S02]  /*0ff0*/  FSEL R34, R6, RZ, P4 ;  /* 0x000000ff06227208 */ /* 0x002fe40002000000 */
[----:B------:R-:W-:Y:S01]  /*1000*/  FSETP.GEU.AND P4, PT, R4, RZ, PT ;  /* 0x000000ff0400720b */ /* 0x000fe20003f8e000 */
[----:B0-----:R-:W-:Y:S01]  /*1010*/  IMAD.HI R29, R12, 0x2aaaaaab, RZ ;  /* 0x2aaaaaab0c1d7827 */ /* 0x001fe200078e02ff */
[----:B------:R0:W-:Y:S02]  /*1020*/  STS [R7+0x18], R14 ;  /* 0x0000180e07007388 */ /* 0x0001e40000000800 */
[----:B------:R-:W-:Y:S02]  /*1030*/  FSEL R4, R4, RZ, P4 ;  /* 0x000000ff04047208 */ /* 0x000fe40002000000 */
[----:B------:R-:W-:Y:S02]  /*1040*/  FSETP.GEU.AND P4, PT, R2, RZ, PT ;  /* 0x000000ff0200720b */ /* 0x000fe40003f8e000 */
[----:B------:R-:W-:-:S02]  /*1050*/  SHF.R.U32.HI R6, RZ, 0x1f, R29 ;  /* 0x0000001fff067819 */ /* 0x000fc4000001161d */
[----:B0-----:R-:W-:Y:S02]  /*1060*/  SHF.R.U32.HI R14, RZ, 0x1f, R27 ;  /* 0x0000001fff0e7819 */ /* 0x001fe4000001161b */
[----:B------:R-:W-:Y:S02]  /*1070*/  LEA.HI.SX32 R29, R29, R6, 0x1c ;  /* 0x000000061d1d7211 */ /* 0x000fe400078fe2ff */
[----:B------:R-:W-:Y:S02]  /*1080*/  LEA.HI.SX32 R27, R27, R14, 0x1c ;  /* 0x0000000e1b1b7211 */ /* 0x000fe400078fe2ff */
[----:B------:R-:W-:Y:S02]  /*1090*/  FSEL R6, R2, RZ, P4 ;  /* 0x000000ff02067208 */ /* 0x000fe40002000000 */
[----:B------:R-:W-:Y:S02]  /*10a0*/  LOP3.LUT R14, R24, 0x50, RZ, 0xfc, !PT ;  /* 0x00000050180e7812 */ /* 0x000fe400078efcff */
[----:B------:R-:W-:Y:S01]  /*10b0*/  FSETP.GEU.AND P4, PT, R3, RZ, PT ;  /* 0x000000ff0300720b */ /* 0x000fe20003f8e000 */
[----:B------:R0:W-:Y:S02]  /*10c0*/  STS [R7+0x20], R28 ;  /* 0x0000201c07007388 */ /* 0x0001e40000000800 */
[----:B------:R-:W-:-:S02]  /*10d0*/  IMAD.HI R31, R14, 0x2aaaaaab, RZ ;  /* 0x2aaaaaab0e1f7827 */ /* 0x000fc400078e02ff */
[----:B------:R1:W-:Y:S01]  /*10e0*/  STS [R7+0x1c], R18 ;  /* 0x00001c1207007388 */ /* 0x0003e20000000800 */
[----:B0-----:R-:W-:Y:S02]  /*10f0*/  FSEL R28, R3, RZ, P4 ;  /* 0x000000ff031c7208 */ /* 0x001fe40002000000 */
[----:B------:R-:W-:Y:S02]  /*1100*/  FSETP.GEU.AND P4, PT, R16, RZ, PT ;  /* 0x000000ff1000720b */ /* 0x000fe40003f8e000 */
[----:B-1----:R-:W-:Y:S01]  /*1110*/  LOP3.LUT R18, R24, 0x40, RZ, 0xfc, !PT ;  /* 0x0000004018127812 */ /* 0x002fe200078efcff */
[----:B------:R0:W-:Y:S01]  /*1120*/  STS [R7+0x24], R30 ;  /* 0x0000241e07007388 */ /* 0x0001e20000000800 */
[----:B------:R-:W-:-:S03]  /*1130*/  SHF.R.U32.HI R2, RZ, 0x1f, R31 ;  /* 0x0000001fff027819 */ /* 0x000fc6000001161f */
[----:B------:R-:W-:Y:S01]  /*1140*/  IMAD.HI R33, R18, 0x2aaaaaab, RZ ;  /* 0x2aaaaaab12217827 */ /* 0x000fe200078e02ff */
[----:B------:R1:W-:Y:S01]  /*1150*/  STS [R7+0x30], R4 ;  /* 0x0000300407007388 */ /* 0x0003e20000000800 */
[----:B0-----:R-:W-:Y:S02]  /*1160*/  FSEL R30, R16, RZ, P4 ;  /* 0x000000ff101e7208 */ /* 0x001fe40002000000 */
[C---:B------:R-:W-:Y:S02]  /*1170*/  LOP3.LUT R16, R24.reuse, 0x30, RZ, 0xfc, !PT ;  /* 0x0000003018107812 */ /* 0x040fe400078efcff */
[----:B------:R-:W-:Y:S02]  /*1180*/  LEA.HI.SX32 R31, R31, R2, 0x1c ;  /* 0x000000021f1f7211 */ /* 0x000fe400078fe2ff */
[----:B------:R-:W-:Y:S01]  /*1190*/  LOP3.LUT R2, R24, 0x20, RZ, 0xfc, !PT ;  /* 0x0000002018027812 */ /* 0x000fe200078efcff */
[----:B------:R-:W-:Y:S01]  /*11a0*/  IMAD.HI R35, R16, 0x2aaaaaab, RZ ;  /* 0x2aaaaaab10237827 */ /* 0x000fe200078e02ff */
[----:B-1----:R-:W-:-:S03]  /*11b0*/  SHF.R.U32.HI R4, RZ, 0x1f, R33 ;  /* 0x0000001fff047819 */ /* 0x002fc60000011621 */
[----:B------:R-:W-:Y:S01]  /*11c0*/  IMAD.HI R3, R2, 0x2aaaaaab, RZ ;  /* 0x2aaaaaab02037827 */ /* 0x000fe200078e02ff */
[----:B------:R-:W-:Y:S02]  /*11d0*/  LEA.HI.SX32 R33, R33, R4, 0x1c ;  /* 0x0000000421217211 */ /* 0x000fe400078fe2ff */
[----:B------:R-:W-:-:S04]  /*11e0*/  SHF.R.U32.HI R4, RZ, 0x1f, R35 ;  /* 0x0000001fff047819 */ /* 0x000fc80000011623 */
[----:B------:R-:W-:Y:S02]  /*11f0*/  LEA.HI.SX32 R35, R35, R4, 0x1c ;  /* 0x0000000423237211 */ /* 0x000fe400078fe2ff */
[----:B------:R-:W-:-:S04]  /*1200*/  SHF.R.U32.HI R4, RZ, 0x1f, R3 ;  /* 0x0000001fff047819 */ /* 0x000fc80000011603 */
[----:B------:R-:W-:Y:S02]  /*1210*/  LEA.HI.SX32 R3, R3, R4, 0x1c ;  /* 0x0000000403037211 */ /* 0x000fe400078fe2ff */
[----:B------:R-:W-:-:S03]  /*1220*/  ISETP.LT.AND P4, PT, R2, 0x180, !P0 ;  /* 0x000001800200780c */ /* 0x000fc60004781270 */
[----:B------:R-:W-:Y:S01]  /*1230*/  IMAD R4, R3, -0x60, R2 ;  /* 0xffffffa003047824 */ /* 0x000fe200078e0202 */
[----:B------:R-:W-:-:S03]  /*1240*/  LOP3.LUT R2, R24, 0x10, RZ, 0xfc, !PT ;  /* 0x0000001018027812 */ /* 0x000fc600078efcff */
[----:B------:R-:W-:-:S04]  /*1250*/  IMAD R4, R4, 0x3c1, R21 ;  /* 0x000003c104047824 */ /* 0x000fc800078e0215 */
[----:B------:R-:W-:Y:S02]  /*1260*/  IMAD R37, R3, 0x258a0, R4 ;  /* 0x000258a003257824 */ /* 0x000fe400078e0204 */
[----:B------:R-:W-:-:S05]  /*1270*/  IMAD.HI R3, R2, 0x2aaaaaab, RZ ;  /* 0x2aaaaaab02037827 */ /* 0x000fca00078e02ff */
[----:B------:R-:W-:-:S04]  /*1280*/  SHF.R.U32.HI R4, RZ, 0x1f, R3 ;  /* 0x0000001fff047819 */ /* 0x000fc80000011603 */
[----:B------:R-:W-:Y:S02]  /*1290*/  LEA.HI.SX32 R3, R3, R4, 0x1c ;  /* 0x0000000403037211 */ /* 0x000fe400078fe2ff */
[----:B------:R-:W-:-:S03]  /*12a0*/  ISETP.LT.AND P5, PT, R2, 0x180, !P0 ;  /* 0x000001800200780c */ /* 0x000fc600047a1270 */
[C---:B------:R-:W-:Y:S02]  /*12b0*/  IMAD R4, R3.reuse, -0x60, R2 ;  /* 0xffffffa003047824 */ /* 0x040fe400078e0202 */
[----:B------:R-:W-:Y:S01]  /*12c0*/  IMAD.HI R2, R24, 0x2aaaaaab, RZ ;  /* 0x2aaaaaab18027827 */ /* 0x000fe200078e02ff */
[----:B------:R-:W-:Y:S03]  /*12d0*/  STS [R7+0x10], R36 ;  /* 0x0000102407007388 */ /* 0x000fe60000000800 */
[----:B------:R-:W-:Y:S01]  /*12e0*/  IMAD R4, R4, 0x3c1, R21 ;  /* 0x000003c104047824 */ /* 0x000fe200078e0215 */
[----:B------:R-:W-:Y:S04]  /*12f0*/  STS [R7+0x28], R32 ;  /* 0x0000282007007388 */ /* 0x000fe80000000800 */
[----:B------:R-:W-:Y:S04]  /*1300*/  STS [R7+0x2c], R34 ;  /* 0x00002c2207007388 */ /* 0x000fe80000000800 */
[----:B------:R-:W-:Y:S04]  /*1310*/  STS [R7+0x34], R6 ;  /* 0x0000340607007388 */ /* 0x000fe80000000800 */
[----:B------:R-:W-:Y:S04]  /*1320*/  STS [R7+0x38], R28 ;  /* 0x0000381c07007388 */ /* 0x000fe80000000800 */
[----:B------:R0:W-:Y:S02]  /*1330*/  STS [R7+0x3c], R30 ;  /* 0x00003c1e07007388 */ /* 0x0001e40000000800 */
[----:B0-----:R-:W-:Y:S01]  /*1340*/  IMAD R7, R3, 0x258a0, R4 ;  /* 0x000258a003077824 */ /* 0x001fe200078e0204 */
[----:B------:R-:W-:-:S04]  /*1350*/  SHF.R.U32.HI R3, RZ, 0x1f, R2 ;  /* 0x0000001fff037819 */ /* 0x000fc80000011602 */
[----:B------:R-:W-:-:S05]  /*1360*/  LEA.HI.SX32 R3, R2, R3, 0x1c ;  /* 0x0000000302037211 */ /* 0x000fca00078fe2ff */
[----:B------:R-:W-:-:S04]  /*1370*/  IMAD R2, R3, -0x60, R24 ;  /* 0xffffffa003027824 */ /* 0x000fc800078e0218 */
[----:B------:R-:W-:-:S04]  /*1380*/  IMAD R2, R2, 0x3c1, R21 ;  /* 0x000003c102027824 */ /* 0x000fc800078e0215 */
[----:B------:R-:W-:Y:S02]  /*1390*/  IMAD R5, R3, 0x258a0, R2 ;  /* 0x000258a003057824 */ /* 0x000fe400078e0202 */
[----:B------:R-:W0:Y:S02]  /*13a0*/  S2R R2, SR_TID.X ;  /* 0x0000000000027919 */ /* 0x000e240000002100 */
[----:B0-----:R-:W-:-:S04]  /*13b0*/  SHF.R.U32.HI R2, RZ, 0x2, R2 ;  /* 0x00000002ff027819 */ /* 0x001fc80000011602 */
[----:B------:R-:W-:-:S05]  /*13c0*/  LOP3.LUT R3, R2, 0x3c, RZ, 0xc0, !PT ;  /* 0x0000003c02037812 */ /* 0x000fca00078ec0ff */
[----:B------:R-:W-:Y:S01]  /*13d0*/  IMAD.IADD R28, R20, 0x1, R3 ;  /* 0x00000001141c7824 */ /* 0x000fe200078e0203 */
[----:B------:R-:W-:Y:S08]  /*13e0*/  BAR.SYNC.DEFER_BLOCKING 0x0 ;  /* 0x0000000000007b1d */ /* 0x000ff00000010000 */
[----:B------:R-:W0:Y:S01]  /*13f0*/  LDC.64 R2, c[0x0][0x238] ;  /* 0x00008e00ff027b82 */ /* 0x000e220000000a00 */
[----:B------:R-:W1:Y:S01]  /*1400*/  LDS R28, [R28] ;  /* 0x000000001c1c7984 */ /* 0x000e620000000800 */
[----:B------:R-:W-:-:S02]  /*1410*/  ISETP.LT.AND P6, PT, R24, 0x180, !P0 ;  /* 0x000001801800780c */ /* 0x000fc400047c1270 */
[----:B------:R-:W-:-:S04]  /*1420*/  LOP3.LUT R6, R23, 0x100, RZ, 0xfc, !PT ;  /* 0x0000010017067812 */ /* 0x000fc800078efcff */
[----:B------:R-:W-:Y:S01]  /*1430*/  SHF.R.U32.HI R6, RZ, 0x2, R6 ;  /* 0x00000002ff067819 */ /* 0x000fe20000011606 */
[----:B0-----:R-:W-:-:S03]  /*1440*/  IMAD.WIDE R4, R5, 0x4, R2 ;  /* 0x0000000405047825 */ /* 0x001fc600078e0202 */
[----:B------:R-:W-:-:S03]  /*1450*/  LOP3.LUT R6, R6, 0x7c, RZ, 0xc0, !PT ;  /* 0x0000007c06067812 */ /* 0x000fc600078ec0ff */
[----:B-1----:R-:W-:Y:S01]  /*1460*/  @P6 STG.E desc[UR6][R4.64], R28 ;  /* 0x0000001c04006986 */ /* 0x002fe2000c101906 */
[----:B------:R-:W-:Y:S01]  /*1470*/  ISETP.NE.AND P6, PT, R26, RZ, PT ;  /* 0x000000ff1a00720c */ /* 0x000fe20003fc5270 */
[----:B------:R-:W-:-:S06]  /*1480*/  IMAD.IADD R26, R20, 0x1, R6 ;  /* 0x00000001141a7824 */ /* 0x000fcc00078e0206 */
[----:B------:R-:W0:Y:S01]  /*1490*/  LDS R26, [R26+0x400] ;  /* 0x000400001a1a7984 */ /* 0x000e220000000800 */
[----:B------:R-:W-:-:S05]  /*14a0*/  IMAD.WIDE R6, R7, 0x4, R2 ;  /* 0x0000000407067825 */ /* 0x000fca00078e0202 */
[----:B0-----:R0:W-:Y:S01]  /*14b0*/  @P5 STG.E desc[UR6][R6.64], R26 ;  /* 0x0000001a06005986 */ /* 0x0011e2000c101906 */
[----:B------:R-:W-:Y:S02]  /*14c0*/  ISETP.NE.AND P5, PT, R22, RZ, PT ;  /* 0x000000ff1600720c */ /* 0x000fe40003fa5270 */
[----:B------:R-:W-:-:S04]  /*14d0*/  LOP3.LUT R22, R23, 0x200, RZ, 0xfc, !PT ;  /* 0x0000020017167812 */ /* 0x000fc800078efcff */
[----:B------:R-:W-:-:S04]  /*14e0*/  SHF.R.U32.HI R22, RZ, 0x2, R22 ;  /* 0x00000002ff167819 */ /* 0x000fc80000011616 */
[----:B------:R-:W-:-:S05]  /*14f0*/  LOP3.LUT R22, R22, 0xbc, RZ, 0xc0, !PT ;  /* 0x000000bc16167812 */ /* 0x000fca00078ec0ff */
[----:B------:R-:W-:-:S06]  /*1500*/  IMAD.IADD R22, R20, 0x1, R22 ;  /* 0x0000000114167824 */ /* 0x000fcc00078e0216 */
[----:B------:R-:W1:Y:S01]  /*1510*/  LDS R22, [R22+0x800] ;  /* 0x0008000016167984 */ /* 0x000e620000000800 */
[----:B------:R-:W-:Y:S01]  /*1520*/  IMAD.WIDE R4, R37, 0x4, R2 ;  /* 0x0000000425047825 */ /* 0x000fe200078e0202 */
[----:B0-----:R-:W-:-:S04]  /*1530*/  LOP3.LUT R6, R23, 0x300, RZ, 0xfc, !PT ;  /* 0x0000030017067812 */ /* 0x001fc800078efcff */
[----:B------:R-:W-:Y:S01]  /*1540*/  SHF.R.U32.HI R6, RZ, 0x2, R6 ;  /* 0x00000002ff067819 */ /* 0x000fe20000011606 */
[----:B-1----:R0:W-:Y:S01]  /*1550*/  @P4 STG.E desc[UR6][R4.64], R22 ;  /* 0x0000001604004986 */ /* 0x0021e2000c101906 */
[----:B------:R-:W-:Y:S01]  /*1560*/  ISETP.LT.AND P4, PT, R16, 0x180, !P0 ;  /* 0x000001801000780c */ /* 0x000fe20004781270 */
[----:B------:R-:W-:-:S04]  /*1570*/  IMAD R16, R35, -0x60, R16 ;  /* 0xffffffa023107824 */ /* 0x000fc800078e0210 */
[----:B------:R-:W-:-:S04]  /*1580*/  IMAD R16, R16, 0x3c1, R21 ;  /* 0x000003c110107824 */ /* 0x000fc800078e0215 */
[----:B------:R-:W-:Y:S01]  /*1590*/  IMAD R7, R35, 0x258a0, R16 ;  /* 0x000258a023077824 */ /* 0x000fe200078e0210 */
        /* <DEDUP_REMOVED lines=34> */
[----:B------:R-:W-:-:S05]  /*17c0*/  IMAD.IADD R12, R20, 0x1, R29 ;  /* 0x00000001140c7824 */ /* 0x000fca00078e021d */
[----:B------:R1:W2:Y:S01]  /*17d0*/  LDS R33, [R12+0x1800] ;  /* 0x001800000c217984 */ /* 0x0002a20000000800 */
[C---:B------:R-:W-:Y:S02]  /*17e0*/  LOP3.LUT R4, R23.reuse, 0x700, RZ, 0xfc, !PT ;  /* 0x0000070017047812 */ /* 0x040fe400078efcff */
[----:B0-----:R-:W-:Y:S02]  /*17f0*/  LOP3.LUT R6, R23, 0x800, RZ, 0xfc, !PT ;  /* 0x0000080017067812 */ /* 0x001fe400078efcff */
[----:B------:R-:W-:Y:S02]  /*1800*/  SHF.R.U32.HI R4, RZ, 0x2, R4 ;  /* 0x00000002ff047819 */ /* 0x000fe40000011604 */
[----:B------:R-:W-:Y:S02]  /*1810*/  SHF.R.U32.HI R6, RZ, 0x2, R6 ;  /* 0x00000002ff067819 */ /* 0x000fe40000011606 */
[----:B------:R-:W-:Y:S02]  /*1820*/  LOP3.LUT R7, R4, 0x1fc, RZ, 0xc0, !PT ;  /* 0x000001fc04077812 */ /* 0x000fe400078ec0ff */
[----:B------:R-:W-:-:S03]  /*1830*/  LOP3.LUT R31, R6, 0x23c, RZ, 0xc0, !PT ;  /* 0x0000023c061f7812 */ /* 0x000fc600078ec0ff */
[C---:B------:R-:W-:Y:S02]  /*1840*/  IMAD.IADD R7, R20.reuse, 0x1, R7 ;  /* 0x0000000114077824 */ /* 0x040fe400078e0207 */
[----:B------:R-:W-:Y:S01]  /*1850*/  IMAD.IADD R31, R20, 0x1, R31 ;  /* 0x00000001141f7824 */ /* 0x000fe200078e021f */
[----:B------:R-:W-:Y:S02]  /*1860*/  LOP3.LUT R6, R23, 0x900, RZ, 0xfc, !PT ;  /* 0x0000090017067812 */ /* 0x000fe400078efcff */
[----:B------:R0:W3:Y:S01]  /*1870*/  LDS R29, [R7+0x1c00] ;  /* 0x001c0000071d7984 */ /* 0x0000e20000000800 */
[----:B------:R-:W-:-:S03]  /*1880*/  IMAD.WIDE R4, R5, 0x4, R2 ;  /* 0x0000000405047825 */ /* 0x000fc600078e0202 */
[----:B------:R-:W4:Y:S01]  /*1890*/  LDS R31, [R31+0x2000] ;  /* 0x002000001f1f7984 */ /* 0x000f220000000800 */
[C---:B-1----:R-:W-:Y:S02]  /*18a0*/  LOP3.LUT R12, R23.reuse, 0xa00, RZ, 0xfc, !PT ;  /* 0x00000a00170c7812 */ /* 0x042fe400078efcff */
[----:B------:R-:W-:Y:S02]  /*18b0*/  SHF.R.U32.HI R6, RZ, 0x2, R6 ;  /* 0x00000002ff067819 */ /* 0x000fe40000011606 */
[C---:B------:R-:W-:Y:S02]  /*18c0*/  LOP3.LUT R14, R23.reuse, 0xb00, RZ, 0xfc, !PT ;  /* 0x00000b00170e7812 */ /* 0x040fe400078efcff */
[C---:B------:R-:W-:Y:S02]  /*18d0*/  LOP3.LUT R16, R23.reuse, 0xc00, RZ, 0xfc, !PT ;  /* 0x00000c0017107812 */ /* 0x040fe400078efcff */
[----:B------:R-:W-:Y:S02]  /*18e0*/  LOP3.LUT R18, R23, 0xd00, RZ, 0xfc, !PT ;  /* 0x00000d0017127812 */ /* 0x000fe400078efcff */
[----:B------:R-:W-:-:S02]  /*18f0*/  SHF.R.U32.HI R12, RZ, 0x2, R12 ;  /* 0x00000002ff0c7819 */ /* 0x000fc4000001160c */
[----:B------:R-:W-:Y:S01]  /*1900*/  SHF.R.U32.HI R14, RZ, 0x2, R14 ;  /* 0x00000002ff0e7819 */ /* 0x000fe2000001160e */
[----:B--2---:R1:W-:Y:S01]  /*1910*/  @P4 STG.E desc[UR6][R4.64], R33 ;  /* 0x0000002104004986 */ /* 0x0043e2000c101906 */
[----:B------:R-:W-:Y:S02]  /*1920*/  SHF.R.U32.HI R16, RZ, 0x2, R16 ;  /* 0x00000002ff107819 */ /* 0x000fe40000011610 */
[----:B------:R-:W-:Y:S02]  /*1930*/  SHF.R.U32.HI R18, RZ, 0x2, R18 ;  /* 0x00000002ff127819 */ /* 0x000fe40000011612 */
[----:B0-----:R-:W-:Y:S02]  /*1940*/  LOP3.LUT R7, R12, 0x2bc, RZ, 0xc0, !PT ;  /* 0x000002bc0c077812 */ /* 0x001fe400078ec0ff */
[----:B-1----:R-:W-:Y:S02]  /*1950*/  LOP3.LUT R4, R23, 0xe00, RZ, 0xfc, !PT ;  /* 0x00000e0017047812 */ /* 0x002fe400078efcff */
[----:B------:R-:W-:-:S02]  /*1960*/  LOP3.LUT R5, R6, 0x27c, RZ, 0xc0, !PT ;  /* 0x0000027c06057812 */ /* 0x000fc400078ec0ff */
[----:B------:R-:W-:Y:S02]  /*1970*/  SHF.R.U32.HI R4, RZ, 0x2, R4 ;  /* 0x00000002ff047819 */ /* 0x000fe40000011604 */
[----:B------:R-:W-:Y:S01]  /*1980*/  LOP3.LUT R33, R14, 0x2fc, RZ, 0xc0, !PT ;  /* 0x000002fc0e217812 */ /* 0x000fe200078ec0ff */
[----:B------:R-:W-:Y:S01]  /*1990*/  IMAD.IADD R26, R20, 0x1, R5 ;  /* 0x00000001141a7824 */ /* 0x000fe200078e0205 */
[----:B------:R-:W-:Y:S02]  /*19a0*/  LOP3.LUT R5, R16, 0x33c, RZ, 0xc0, !PT ;  /* 0x0000033c10057812 */ /* 0x000fe400078ec0ff */
[----:B------:R-:W-:Y:S01]  /*19b0*/  LOP3.LUT R35, R18, 0x37c, RZ, 0xc0, !PT ;  /* 0x0000037c12237812 */ /* 0x000fe200078ec0ff */
[----:B------:R-:W-:Y:S01]  /*19c0*/  IMAD.IADD R22, R20, 0x1, R7 ;  /* 0x0000000114167824 */ /* 0x000fe200078e0207 */
[----:B------:R-:W-:Y:S01]  /*19d0*/  LOP3.LUT R37, R4, 0x3bc, RZ, 0xc0, !PT ;  /* 0x000003bc04257812 */ /* 0x000fe200078ec0ff */
[C---:B------:R-:W-:Y:S01]  /*19e0*/  IMAD.IADD R18, R20.reuse, 0x1, R33 ;  /* 0x0000000114127824 */ /* 0x040fe200078e0221 */
[----:B------:R-:W0:Y:S01]  /*19f0*/  LDS R26, [R26+0x2400] ;  /* 0x002400001a1a7984 */ /* 0x000e220000000800 */
[----:B------:R-:W-:-:S02]  /*1a00*/  IMAD.IADD R16, R20, 0x1, R5 ;  /* 0x0000000114107824 */ /* 0x000fc400078e0205 */
[C---:B------:R-:W-:Y:S01]  /*1a10*/  IMAD.IADD R14, R20.reuse, 0x1, R35 ;  /* 0x00000001140e7824 */ /* 0x040fe200078e0223 */
[----:B------:R-:W1:Y:S01]  /*1a20*/  LDS R22, [R22+0x2800] ;  /* 0x0028000016167984 */ /* 0x000e620000000800 */
[----:B------:R-:W-:-:S03]  /*1a30*/  IMAD.IADD R12, R20, 0x1, R37 ;  /* 0x00000001140c7824 */ /* 0x000fc600078e0225 */
[----:B------:R-:W2:Y:S04]  /*1a40*/  LDS R18, [R18+0x2c00] ;  /* 0x002c000012127984 */ /* 0x000ea80000000800 */
[----:B------:R-:W5:Y:S04]  /*1a50*/  LDS R16, [R16+0x3000] ;  /* 0x0030000010107984 */ /* 0x000f680000000800 */
[----:B------:R-:W0:Y:S04]  /*1a60*/  LDS R14, [R14+0x3400] ;  /* 0x003400000e0e7984 */ /* 0x000e280000000800 */
[----:B------:R-:W1:Y:S01]  /*1a70*/  LDS R12, [R12+0x3800] ;  /* 0x003800000c0c7984 */ /* 0x000e620000000800 */
[----:B------:R-:W-:-:S04]  /*1a80*/  IMAD.WIDE R4, R25, 0x4, R2 ;  /* 0x0000000419047825 */ /* 0x000fc800078e0202 */
[----:B------:R-:W-:Y:S01]  /*1a90*/  IMAD.WIDE R6, R15, 0x4, R2 ;  /* 0x000000040f067825 */ /* 0x000fe200078e0202 */
[----:B---3--:R3:W-:Y:S04]  /*1aa0*/  @P3 STG.E desc[UR6][R4.64], R29 ;  /* 0x0000001d04003986 */ /* 0x0087e8000c101906 */
[----:B----4-:R4:W-:Y:S01]  /*1ab0*/  @P2 STG.E desc[UR6][R6.64], R31 ;  /* 0x0000001f06002986 */ /* 0x0109e2000c101906 */
[----:B------:R-:W-:Y:S01]  /*1ac0*/  ISETP.LT.AND P2, PT, R0, 0x180, !P0 ;  /* 0x000001800000780c */ /* 0x000fe20004741270 */
[----:B------:R-:W-:Y:S01]  /*1ad0*/  IMAD R0, R17, -0x60, R0 ;  /* 0xffffffa011007824 */ /* 0x000fe200078e0200 */
[----:B------:R-:W-:Y:S01]  /*1ae0*/  ISETP.LT.AND P4, PT, R10, 0x180, !P0 ;  /* 0x000001800a00780c */ /* 0x000fe20004781270 */
[----:B------:R-:W-:Y:S01]  /*1af0*/  IMAD R10, R27, -0x60, R10 ;  /* 0xffffffa01b0a7824 */ /* 0x000fe200078e020a */
[----:B------:R-:W-:Y:S01]  /*1b00*/  ISETP.LT.AND P3, PT, R8, 0x180, !P0 ;  /* 0x000001800800780c */ /* 0x000fe20004761270 */
[----:B------:R-:W-:-:S02]  /*1b10*/  IMAD R0, R0, 0x3c1, R21 ;  /* 0x000003c100007824 */ /* 0x000fc400078e0215 */
[----:B------:R-:W-:Y:S02]  /*1b20*/  IMAD R8, R19, -0x60, R8 ;  /* 0xffffffa013087824 */ /* 0x000fe400078e0208 */
[--C-:B------:R-:W-:Y:S02]  /*1b30*/  IMAD R10, R10, 0x3c1, R21.reuse ;  /* 0x000003c10a0a7824 */ /* 0x100fe400078e0215 */
[----:B---3--:R-:W-:Y:S01]  /*1b40*/  IMAD R29, R17, 0x258a0, R0 ;  /* 0x000258a0111d7824 */ /* 0x008fe200078e0200 */
[----:B------:R-:W-:Y:S01]  /*1b50*/  LOP3.LUT R0, R24, 0xf0, RZ, 0xfc, !PT ;  /* 0x000000f018007812 */ /* 0x000fe200078efcff */
[----:B------:R-:W-:Y:S02]  /*1b60*/  IMAD R8, R8, 0x3c1, R21 ;  /* 0x000003c108087824 */ /* 0x000fe400078e0215 */
[----:B----4-:R-:W-:Y:S01]  /*1b70*/  IMAD R7, R27, 0x258a0, R10 ;  /* 0x000258a01b077824 */ /* 0x010fe200078e020a */
[----:B------:R-:W-:Y:S01]  /*1b80*/  ISETP.LT.AND P0, PT, R0, 0x180, !P0 ;  /* 0x000001800000780c */ /* 0x000fe20004701270 */
[----:B------:R-:W-:Y:S01]  /*1b90*/  IMAD R25, R19, 0x258a0, R8 ;  /* 0x000258a013197824 */ /* 0x000fe200078e0208 */
[----:B------:R-:W-:Y:S01]  /*1ba0*/  LOP3.LUT R23, R23, 0xf00, RZ, 0xfc, !PT ;  /* 0x00000f0017177812 */ /* 0x000fe200078efcff */
[----:B------:R-:W-:-:S04]  /*1bb0*/  IMAD.WIDE R4, R13, 0x4, R2 ;  /* 0x000000040d047825 */ /* 0x000fc800078e0202 */
[----:B------:R-:W-:Y:S01]  /*1bc0*/  IMAD.WIDE R6, R7, 0x4, R2 ;  /* 0x0000000407067825 */ /* 0x000fe200078e0202 */
[----:B------:R-:W-:-:S03]  /*1bd0*/  SHF.R.U32.HI R23, RZ, 0x2, R23 ;  /* 0x00000002ff177819 */ /* 0x000fc60000011617 */
[--C-:B------:R-:W-:Y:S01]  /*1be0*/  IMAD.WIDE R24, R25, 0x4, R2.reuse ;  /* 0x0000000419187825 */ /* 0x100fe200078e0202 */
[----:B0-----:R0:W-:Y:S03]  /*1bf0*/  @P1 STG.E desc[UR6][R4.64], R26 ;  /* 0x0000001a04001986 */ /* 0x0011e6000c101906 */
[--C-:B------:R-:W-:Y:S01]  /*1c00*/  IMAD.WIDE R28, R29, 0x4, R2.reuse ;  /* 0x000000041d1c7825 */ /* 0x100fe200078e0202 */
[----:B-1----:R0:W-:Y:S03]  /*1c10*/  @P4 STG.E desc[UR6][R6.64], R22 ;  /* 0x0000001606004986 */ /* 0x0021e6000c101906 */
[--C-:B------:R-:W-:Y:S01]  /*1c20*/  IMAD.WIDE R10, R11, 0x4, R2.reuse ;  /* 0x000000040b0a7825 */ /* 0x100fe200078e0202 */
[----:B--2---:R0:W-:Y:S03]  /*1c30*/  @P3 STG.E desc[UR6][R24.64], R18 ;  /* 0x0000001218003986 */ /* 0x0041e6000c101906 */
[----:B------:R-:W-:Y:S01]  /*1c40*/  IMAD.WIDE R8, R9, 0x4, R2 ;  /* 0x0000000409087825 */ /* 0x000fe200078e0202 */
[----:B------:R-:W-:Y:S01]  /*1c50*/  LOP3.LUT R23, R23, 0x3fc, RZ, 0xc0, !PT ;  /* 0x000003fc17177812 */ /* 0x000fe200078ec0ff */
[----:B-----5:R0:W-:Y:S04]  /*1c60*/  @P2 STG.E desc[UR6][R28.64], R16 ;  /* 0x000000101c002986 */ /* 0x0201e8000c101906 */
[----:B------:R0:W-:Y:S01]  /*1c70*/  @P5 STG.E desc[UR6][R10.64], R14 ;  /* 0x0000000e0a005986 */ /* 0x0001e2000c101906 */
[----:B------:R-:W-:-:S03]  /*1c80*/  IMAD.IADD R20, R20, 0x1, R23 ;  /* 0x0000000114147824 */ /* 0x000fc600078e0217 */
[----:B------:R0:W-:Y:S02]  /*1c90*/  @P6 STG.E desc[UR6][R8.64], R12 ;  /* 0x0000000c08006986 */ /* 0x0001e4000c101906 */
[----:B0-----:R-:W-:Y:S05]  /*1ca0*/  @!P0 EXIT ;  /* 0x000000000000894d */ /* 0x001fea0003800000 */
[----:B0-----:R-:W0:Y:S01]  /*1cb0*/  LDS R7, [R20+0x3c00] ;  /* 0x003c000014077984 */ /* 0x001e220000000800 */
[----:B------:R-:W-:-:S05]  /*1cc0*/  IMAD.HI R4, R0, 0x2aaaaaab, RZ ;  /* 0x2aaaaaab00047827 */ /* 0x000fca00078e02ff */
[----:B------:R-:W-:-:S04]  /*1cd0*/  SHF.R.U32.HI R5, RZ, 0x1f, R4 ;  /* 0x0000001fff057819 */ /* 0x000fc80000011604 */
[----:B------:R-:W-:-:S05]  /*1ce0*/  LEA.HI.SX32 R5, R4, R5, 0x1c ;  /* 0x0000000504057211 */ /* 0x000fca00078fe2ff */
[----:B------:R-:W-:-:S04]  /*1cf0*/  IMAD R0, R5, -0x60, R0 ;  /* 0xffffffa005007824 */ /* 0x000fc800078e0200 */
[----:B------:R-:W-:-:S04]  /*1d00*/  IMAD R0, R0, 0x3c1, R21 ;  /* 0x000003c100007824 */ /* 0x000fc800078e0215 */
[----:B------:R-:W-:-:S04]  /*1d10*/  IMAD R5, R5, 0x258a0, R0 ;  /* 0x000258a005057824 */ /* 0x000fc800078e0200 */
[----:B------:R-:W-:-:S05]  /*1d20*/  IMAD.WIDE R2, R5, 0x4, R2 ;  /* 0x0000000405027825 */ /* 0x000fca00078e0202 */
[----:B0-----:R-:W-:Y:S01]  /*1d30*/  STG.E desc[UR6][R2.64], R7 ;  /* 0x0000000702007986 */ /* 0x001fe2000c101906 */
[----:B------:R-:W-:Y:S05]  /*1d40*/  EXIT ;  /* 0x000000000000794d */ /* 0x000fea0003800000 */
.L_x_0:
[----:B------:R-:W-:-:S00]  /*1d50*/  BRA `(.L_x_0) ;  /* 0xfffffffc00fc7947 */ /* 0x000fc0000383ffff */
[----:B------:R-:W-:-:S00]  /*1d60*/  NOP ;  /* 0x0000000000007918 */ /* 0x000fc00000000000 */
        /* <DEDUP_REMOVED lines=9> */
.L_x_1:


//--------------------- .nv.global.init           --------------------------
	.section	.nv.global.init,"aw",@progbits
.nv.global.init:
	.type		_$_str,@object
	.size		_$_str,(_$_str_$_2 - _$_str)
_$_str:
        /*0000*/ 	.byte	0x5f, 0x5f, 0x43, 0x55, 0x44, 0x41, 0x5f, 0x46, 0x54, 0x5a, 0x00
	.type		_$_str_$_2,@object
	.size		_$_str_$_2,(.L_1 - _$_str_$_2)
_$_str_$_2:
        /*000b*/ 	.byte	0x5f, 0x5f, 0x43, 0x55, 0x44, 0x41, 0x5f, 0x50, 0x52, 0x45, 0x43, 0x5f, 0x53, 0x51, 0x52, 0x54
        /*001b*/ 	.byte	0x00
.L_1:


//--------------------- .nv.shared.triton_poi_fused__native_batch_norm_legit_no_training_relu_3 --------------------------
	.section	.nv.shared.triton_poi_fused__native_batch_norm_legit_no_training_relu_3,"aw",@nobits
	.sectionflags	@""
	.align	16
	.zero		1024


//--------------------- .nv.constant0.triton_poi_fused__native_batch_norm_legit_no_training_relu_3 --------------------------
	.section	.nv.constant0.triton_poi_fused__native_batch_norm_legit_no_training_relu_3,"a",@progbits
	.sectionflags	@""
	.align	4
.nv.constant0.triton_poi_fused__native_batch_norm_legit_no_training_relu_3:
	.zero		584
